	.headerflags	@"EF_CUDA_TEXMODE_UNIFIED EF_CUDA_64BIT_ADDRESS EF_CUDA_ACCELERATORS EF_CUDA_SM90 EF_CUDA_VIRTUAL_SM(EF_CUDA_SM90)"
	.elftype	@"ET_EXEC"


//--------------------- .nv.info                  --------------------------
	.section	.nv.info,"",@"SHT_CUDA_INFO"
	.align	4


	//----- nvinfo : EIATTR_REGCOUNT
	.align		4
        /*0000*/ 	.byte	0x04, 0x2f
        /*0002*/ 	.short	(.L_3 - .L_2)
	.align		4
.L_2:
        /*0004*/ 	.word	index@(triton_poi_fused__native_batch_norm_legit_no_training__unsafe_index_add_mul_relu_sub_44)
        /*0008*/ 	.word	0x00000020


	//----- nvinfo : EIATTR_MIN_STACK_SIZE
	.align		4
.L_3:
        /*000c*/ 	.byte	0x04, 0x12
        /*000e*/ 	.short	(.L_5 - .L_4)
	.align		4
.L_4:
        /*0010*/ 	.word	index@(triton_poi_fused__native_batch_norm_legit_no_training__unsafe_index_add_mul_relu_sub_44)
        /*0014*/ 	.word	0x00000000


	//----- nvinfo : EIATTR_FRAME_SIZE
	.align		4
.L_5:
        /*0018*/ 	.byte	0x04, 0x11
        /*001a*/ 	.short	(.L_7 - .L_6)
	.align		4
.L_6:
        /*001c*/ 	.word	index@(triton_poi_fused__native_batch_norm_legit_no_training__unsafe_index_add_mul_relu_sub_44)
        /*0020*/ 	.word	0x00000000


	//----- nvinfo : EIATTR_MIN_STACK_SIZE
	.align		4
.L_7:
        /*0024*/ 	.byte	0x04, 0x12
        /*0026*/ 	.short	(.L_9 - .L_8)
	.align		4
.L_8:
        /*0028*/ 	.word	index@(triton_poi_fused__native_batch_norm_legit_no_training__unsafe_index_add_mul_relu_sub_44)
        /*002c*/ 	.word	0x00000000
.L_9:


//--------------------- .nv.info.triton_poi_fused__native_batch_norm_legit_no_training__unsafe_index_add_mul_relu_sub_44 --------------------------
	.section	.nv.info.triton_poi_fused__native_batch_norm_legit_no_training__unsafe_index_add_mul_relu_sub_44,"",@"SHT_CUDA_INFO"
	.sectionflags	@""
	.align	4


	//----- nvinfo : EIATTR_CUDA_API_VERSION
	.align		4
        /*0000*/ 	.byte	0x04, 0x37
        /*0002*/ 	.short	(.L_11 - .L_10)
.L_10:
        /*0004*/ 	.word	0x0000007c


	//----- nvinfo : EIATTR_KPARAM_INFO
	.align		4
.L_11:
        /*0008*/ 	.byte	0x04, 0x17
        /*000a*/ 	.short	(.L_13 - .L_12)
.L_12:
        /*000c*/ 	.word	0x00000000
        /*0010*/ 	.short	0x0013
        /*0012*/ 	.short	0x0098
        /*0014*/ 	.byte	0x00, 0xf0, 0x11, 0x00


	//----- nvinfo : EIATTR_KPARAM_INFO
	.align		4
.L_13:
        /*0018*/ 	.byte	0x04, 0x17
        /*001a*/ 	.short	(.L_15 - .L_14)
.L_14:
        /*001c*/ 	.word	0x00000000
        /*0020*/ 	.short	0x0012
        /*0022*/ 	.short	0x0090
        /*0024*/ 	.byte	0x00, 0xf4, 0x21, 0x00


	//----- nvinfo : EIATTR_KPARAM_INFO
	.align		4
.L_15:
        /*0028*/ 	.byte	0x04, 0x17
        /*002a*/ 	.short	(.L_17 - .L_16)
.L_16:
        /*002c*/ 	.word	0x00000000
        /*0030*/ 	.short	0x0011
        /*0032*/ 	.short	0x0088
        /*0034*/ 	.byte	0x00, 0xf4, 0x21, 0x00


	//----- nvinfo : EIATTR_KPARAM_INFO
	.align		4
.L_17:
        /*0038*/ 	.byte	0x04, 0x17
        /*003a*/ 	.short	(.L_19 - .L_18)
.L_18:
        /*003c*/ 	.word	0x00000000
        /*0040*/ 	.short	0x0010
        /*0042*/ 	.short	0x0080
        /*0044*/ 	.byte	0x00, 0xf4, 0x21, 0x00


	//----- nvinfo : EIATTR_KPARAM_INFO
	.align		4
.L_19:
        /*0048*/ 	.byte	0x04, 0x17
        /*004a*/ 	.short	(.L_21 - .L_20)
.L_20:
        /*004c*/ 	.word	0x00000000
        /*0050*/ 	.short	0x000f
        /*0052*/ 	.short	0x0078
        /*0054*/ 	.byte	0x00, 0xf4, 0x21, 0x00


	//----- nvinfo : EIATTR_KPARAM_INFO
	.align		4
.L_21:
        /*0058*/ 	.byte	0x04, 0x17
        /*005a*/ 	.short	(.L_23 - .L_22)
.L_22:
        /*005c*/ 	.word	0x00000000
        /*0060*/ 	.short	0x000e
        /*0062*/ 	.short	0x0070
        /*0064*/ 	.byte	0x00, 0xf4, 0x21, 0x00


	//----- nvinfo : EIATTR_KPARAM_INFO
	.align		4
.L_23:
        /*0068*/ 	.byte	0x04, 0x17
        /*006a*/ 	.short	(.L_25 - .L_24)
.L_24:
        /*006c*/ 	.word	0x00000000
        /*0070*/ 	.short	0x000d
        /*0072*/ 	.short	0x0068
        /*0074*/ 	.byte	0x00, 0xf4, 0x21, 0x00


	//----- nvinfo : EIATTR_KPARAM_INFO
	.align		4
.L_25:
        /*0078*/ 	.byte	0x04, 0x17
        /*007a*/ 	.short	(.L_27 - .L_26)
.L_26:
        /*007c*/ 	.word	0x00000000
        /*0080*/ 	.short	0x000c
        /*0082*/ 	.short	0x0060
        /*0084*/ 	.byte	0x00, 0xf4, 0x21, 0x00


	//----- nvinfo : EIATTR_KPARAM_INFO
	.align		4
.L_27:
        /*0088*/ 	.byte	0x04, 0x17
        /*008a*/ 	.short	(.L_29 - .L_28)
.L_28:
        /*008c*/ 	.word	0x00000000
        /*0090*/ 	.short	0x000b
        /*0092*/ 	.short	0x0058
        /*0094*/ 	.byte	0x00, 0xf4, 0x21, 0x00


	//----- nvinfo : EIATTR_KPARAM_INFO
	.align		4
.L_29:
        /*0098*/ 	.byte	0x04, 0x17
        /*009a*/ 	.short	(.L_31 - .L_30)
.L_30:
        /*009c*/ 	.word	0x00000000
        /*00a0*/ 	.short	0x000a
        /*00a2*/ 	.short	0x0050
        /*00a4*/ 	.byte	0x00, 0xf4, 0x21, 0x00


	//----- nvinfo : EIATTR_KPARAM_INFO
	.align		4
.L_31:
        /*00a8*/ 	.byte	0x04, 0x17
        /*00aa*/ 	.short	(.L_33 - .L_32)
.L_32:
        /*00ac*/ 	.word	0x00000000
        /*00b0*/ 	.short	0x0009
        /*00b2*/ 	.short	0x0048
        /*00b4*/ 	.byte	0x00, 0xf4, 0x21, 0x00


	//----- nvinfo : EIATTR_KPARAM_INFO
	.align		4
.L_33:
        /*00b8*/ 	.byte	0x04, 0x17
        /*00ba*/ 	.short	(.L_35 - .L_34)
.L_34:
        /*00bc*/ 	.word	0x00000000
        /*00c0*/ 	.short	0x0008
        /*00c2*/ 	.short	0x0040
        /*00c4*/ 	.byte	0x00, 0xf4, 0x21, 0x00


	//----- nvinfo : EIATTR_KPARAM_INFO
	.align		4
.L_35:
        /*00c8*/ 	.byte	0x04, 0x17
        /*00ca*/ 	.short	(.L_37 - .L_36)
.L_36:
        /*00cc*/ 	.word	0x00000000
        /*00d0*/ 	.short	0x0007
        /*00d2*/ 	.short	0x0038
        /*00d4*/ 	.byte	0x00, 0xf4, 0x21, 0x00


	//----- nvinfo : EIATTR_KPARAM_INFO
	.align		4
.L_37:
        /*00d8*/ 	.byte	0x04, 0x17
        /*00da*/ 	.short	(.L_39 - .L_38)
.L_38:
        /*00dc*/ 	.word	0x00000000
        /*00e0*/ 	.short	0x0006
        /*00e2*/ 	.short	0x0030
        /*00e4*/ 	.byte	0x00, 0xf4, 0x21, 0x00


	//----- nvinfo : EIATTR_KPARAM_INFO
	.align		4
.L_39:
        /*00e8*/ 	.byte	0x04, 0x17
        /*00ea*/ 	.short	(.L_41 - .L_40)
.L_40:
        /*00ec*/ 	.word	0x00000000
        /*00f0*/ 	.short	0x0005
        /*00f2*/ 	.short	0x0028
        /*00f4*/ 	.byte	0x00, 0xf4, 0x21, 0x00


	//----- nvinfo : EIATTR_KPARAM_INFO
	.align		4
.L_41:
        /*00f8*/ 	.byte	0x04, 0x17
        /*00fa*/ 	.short	(.L_43 - .L_42)
.L_42:
        /*00fc*/ 	.word	0x00000000
        /*0100*/ 	.short	0x0004
        /*0102*/ 	.short	0x0020
        /*0104*/ 	.byte	0x00, 0xf4, 0x21, 0x00


	//----- nvinfo : EIATTR_KPARAM_INFO
	.align		4
.L_43:
        /*0108*/ 	.byte	0x04, 0x17
        /*010a*/ 	.short	(.L_45 - .L_44)
.L_44:
        /*010c*/ 	.word	0x00000000
        /*0110*/ 	.short	0x0003
        /*0112*/ 	.short	0x0018
        /*0114*/ 	.byte	0x00, 0xf4, 0x21, 0x00


	//----- nvinfo : EIATTR_KPARAM_INFO
	.align		4
.L_45:
        /*0118*/ 	.byte	0x04, 0x17
        /*011a*/ 	.short	(.L_47 - .L_46)
.L_46:
        /*011c*/ 	.word	0x00000000
        /*0120*/ 	.short	0x0002
        /*0122*/ 	.short	0x0010
        /*0124*/ 	.byte	0x00, 0xf4, 0x21, 0x00


	//----- nvinfo : EIATTR_KPARAM_INFO
	.align		4
.L_47:
        /*0128*/ 	.byte	0x04, 0x17
        /*012a*/ 	.short	(.L_49 - .L_48)
.L_48:
        /*012c*/ 	.word	0x00000000
        /*0130*/ 	.short	0x0001
        /*0132*/ 	.short	0x0008
        /*0134*/ 	.byte	0x00, 0xf4, 0x21, 0x00


	//----- nvinfo : EIATTR_KPARAM_INFO
	.align		4
.L_49:
        /*0138*/ 	.byte	0x04, 0x17
        /*013a*/ 	.short	(.L_51 - .L_50)
.L_50:
        /*013c*/ 	.word	0x00000000
        /*0140*/ 	.short	0x0000
        /*0142*/ 	.short	0x0000
        /*0144*/ 	.byte	0x00, 0xf4, 0x21, 0x00


	//----- nvinfo : EIATTR_SPARSE_MMA_MASK
	.align		4
.L_51:
        /*0148*/ 	.byte	0x03, 0x50
        /*014a*/ 	.short	0x0000


	//----- nvinfo : EIATTR_MAXREG_COUNT
	.align		4
        /*014c*/ 	.byte	0x03, 0x1b
        /*014e*/ 	.short	0x00ff


	//----- nvinfo : EIATTR_EXIT_INSTR_OFFSETS
	.align		4
        /*0150*/ 	.byte	0x04, 0x1c
        /*0152*/ 	.short	(.L_53 - .L_52)


	//   ....[0]....
.L_52:
        /*0154*/ 	.word	0x00001080


	//   ....[1]....
        /*0158*/ 	.word	0x000010a0


	//----- nvinfo : EIATTR_REQNTID
	.align		4
.L_53:
        /*015c*/ 	.byte	0x04, 0x10
        /*015e*/ 	.short	(.L_55 - .L_54)
.L_54:
        /*0160*/ 	.word	0x00000080
        /*0164*/ 	.word	0x00000001
        /*0168*/ 	.word	0x00000001


	//----- nvinfo : EIATTR_CBANK_PARAM_SIZE
	.align		4
.L_55:
        /*016c*/ 	.byte	0x03, 0x19
        /*016e*/ 	.short	0x009c


	//----- nvinfo : EIATTR_PARAM_CBANK
	.align		4
        /*0170*/ 	.byte	0x04, 0x0a
        /*0172*/ 	.short	(.L_57 - .L_56)
	.align		4
.L_56:
        /*0174*/ 	.word	index@(.nv.constant0.triton_poi_fused__native_batch_norm_legit_no_training__unsafe_index_add_mul_relu_sub_44)
        /*0178*/ 	.short	0x0210
        /*017a*/ 	.short	0x009c


	//----- nvinfo : EIATTR_SW_WAR
	.align		4
.L_57:
        /*017c*/ 	.byte	0x04, 0x36
        /*017e*/ 	.short	(.L_59 - .L_58)
.L_58:
        /*0180*/ 	.word	0x00000008
.L_59:


//--------------------- .nv.callgraph             --------------------------
	.section	.nv.callgraph,"",@"SHT_CUDA_CALLGRAPH"
	.align	4
	.sectionentsize	8
	.align		4
        /*0000*/ 	.word	0x00000000
	.align		4
        /*0004*/ 	.word	0xffffffff
	.align		4
        /*0008*/ 	.word	0x00000000
	.align		4
        /*000c*/ 	.word	0xfffffffe
	.align		4
        /*0010*/ 	.word	0x00000000
	.align		4
        /*0014*/ 	.word	0xfffffffd
	.align		4
        /*0018*/ 	.word	0x00000000
	.align		4
        /*001c*/ 	.word	0xfffffffc


//--------------------- .nv.constant4             --------------------------
	.section	.nv.constant4,"a",@progbits
	.align	8
	.align		8
.nv.constant4:
        /*0000*/ 	.dword	_$_str
	.align		8
        /*0008*/ 	.dword	_$_str_$_2


//--------------------- .text.triton_poi_fused__native_batch_norm_legit_no_training__unsafe_index_add_mul_relu_sub_44 --------------------------
	.section	.text.triton_poi_fused__native_batch_norm_legit_no_training__unsafe_index_add_mul_relu_sub_44,"ax",@progbits
	.align	128
        .global         triton_poi_fused__native_batch_norm_legit_no_training__unsafe_index_add_mul_relu_sub_44
        .type           triton_poi_fused__native_batch_norm_legit_no_training__unsafe_index_add_mul_relu_sub_44,@function
        .size           triton_poi_fused__native_batch_norm_legit_no_training__unsafe_index_add_mul_relu_sub_44,(.L_x_1 - triton_poi_fused__native_batch_norm_legit_no_training__unsafe_index_add_mul_relu_sub_44)
        .other          triton_poi_fused__native_batch_norm_legit_no_training__unsafe_index_add_mul_relu_sub_44,@"STO_CUDA_ENTRY STV_DEFAULT"
triton_poi_fused__native_batch_norm_legit_no_training__unsafe_index_add_mul_relu_sub_44:
.text.triton_poi_fused__native_batch_norm_legit_no_training__unsafe_index_add_mul_relu_sub_44:
[----:B------:R-:W0:Y:S01]  /*0000*/  LDC R1, c[0x0][0x28] ;  /* 0x00000a00ff017b82 */ /* 0x000e220000000800 */
[----:B------:R-:W1:Y:S07]  /*0010*/  S2R R0, SR_TID.X ;  /* 0x0000000000007919 */ /* 0x000e6e0000002100 */
[----:B------:R-:W2:Y:S01]  /*0020*/  LDC.64 R8, c[0x0][0x228] ;  /* 0x00008a00ff087b82 */ /* 0x000ea20000000a00 */
[----:B------:R-:W-:Y:S01]  /*0030*/  HFMA2.MMA R14, -RZ, RZ, 0, 0 ;  /* 0x00000000ff0e7435 */ /* 0x000fe200000001ff */
[----:B------:R-:W-:Y:S01]  /*0040*/  ULDC.64 UR4, c[0x0][0x208] ;  /* 0x0000820000047ab9 */ /* 0x000fe20000000a00 */
[----:B------:R-:W3:Y:S05]  /*0050*/  S2R R5, SR_CTAID.X ;  /* 0x0000000000057919 */ /* 0x000eea0000002500 */
[----:B------:R-:W4:Y:S01]  /*0060*/  LDC.64 R26, c[0x0][0x250] ;  /* 0x00009400ff1a7b82 */ /* 0x000f220000000a00 */
[----:B------:R-:W-:Y:S01]  /*0070*/  CS2R R16, SRZ ;  /* 0x0000000000107805 */ /* 0x000fe2000001ff00 */
[----:B------:R-:W-:Y:S01]  /*0080*/  IMAD.MOV.U32 R20, RZ, RZ, RZ ;  /* 0x000000ffff147224 */ /* 0x000fe200078e00ff */
[----:B------:R-:W-:-:S05]  /*0090*/  MOV R22, RZ ;  /* 0x000000ff00167202 */ /* 0x000fca0000000f00 */
[----:B------:R-:W5:Y:S08]  /*00a0*/  LDC.64 R28, c[0x0][0x220] ;  /* 0x00008800ff1c7b82 */ /* 0x000f700000000a00 */
[----:B------:R-:W2:Y:S01]  /*00b0*/  LDC.64 R10, c[0x0][0x238] ;  /* 0x00008e00ff0a7b82 */ /* 0x000ea20000000a00 */
[----:B------:R-:W-:Y:S01]  /*00c0*/  IMAD.MOV.U32 R25, RZ, RZ, RZ ;  /* 0x000000ffff197224 */ /* 0x000fe200078e00ff */
[----:B------:R-:W-:Y:S01]  /*00d0*/  MOV R7, RZ ;  /* 0x000000ff00077202 */ /* 0x000fe20000000f00 */
[----:B------:R-:W-:Y:S01]  /*00e0*/  ULDC.64 UR6, c[0x0][0x278] ;  /* 0x00009e0000067ab9 */ /* 0x000fe20000000a00 */
[----:B-1----:R-:W-:-:S04]  /*00f0*/  IMAD.SHL.U32 R0, R0, 0x2, RZ ;  /* 0x0000000200007824 */ /* 0x002fc800078e00ff */
[----:B------:R-:W1:Y:S01]  /*0100*/  LDC.64 R12, c[0x0][0x248] ;  /* 0x00009200ff0c7b82 */ /* 0x000e620000000a00 */
[----:B---3--:R-:W-:Y:S02]  /*0110*/  SHF.R.S32.HI R3, RZ, 0x17, R5 ;  /* 0x00000017ff037819 */ /* 0x008fe40000011405 */
[----:B------:R-:W-:Y:S02]  /*0120*/  LOP3.LUT R0, R0, 0xfe, RZ, 0xc0, !PT ;  /* 0x000000fe00007812 */ /* 0x000fe400078ec0ff */
[----:B------:R-:W-:-:S03]  /*0130*/  SGXT R3, R3, 0x1 ;  /* 0x000000010303781a */ /* 0x000fc60000000200 */
[----:B------:R-:W3:Y:S01]  /*0140*/  LDC.64 R18, c[0x0][0x258] ;  /* 0x00009600ff127b82 */ /* 0x000ee20000000a00 */
[----:B------:R-:W-:-:S05]  /*0150*/  IMAD R2, R5, 0x100, R0 ;  /* 0x0000010005027824 */ /* 0x000fca00078e0200 */
[----:B------:R-:W-:Y:S02]  /*0160*/  LEA.HI R3, R3, R2, RZ, 0x4 ;  /* 0x0000000203037211 */ /* 0x000fe400078f20ff */
[----:B------:R-:W1:Y:S01]  /*0170*/  LDC.64 R4, c[0x0][0x230] ;  /* 0x00008c00ff047b82 */ /* 0x000e620000000a00 */
[----:B------:R-:W-:Y:S02]  /*0180*/  ISETP.GE.AND P0, PT, R2, 0x1200, PT ;  /* 0x000012000200780c */ /* 0x000fe40003f06270 */
[----:B------:R-:W-:-:S05]  /*0190*/  SHF.R.S32.HI R6, RZ, 0x4, R3 ;  /* 0x00000004ff067819 */ /* 0x000fca0000011403 */
[----:B------:R-:W-:-:S05]  /*01a0*/  IMAD.HI R0, R6, 0x38e38e39, RZ ;  /* 0x38e38e3906007827 */ /* 0x000fca00078e02ff */
[----:B------:R-:W-:-:S04]  /*01b0*/  SHF.R.U32.HI R3, RZ, 0x1f, R0 ;  /* 0x0000001fff037819 */ /* 0x000fc80000011600 */
[----:B------:R-:W-:-:S05]  /*01c0*/  LEA.HI.SX32 R3, R0, R3, 0x1c ;  /* 0x0000000300037211 */ /* 0x000fca00078fe2ff */
[----:B------:R-:W-:-:S04]  /*01d0*/  IMAD R15, R3, -0x48, R6 ;  /* 0xffffffb8030f7824 */ /* 0x000fc800078e0206 */
[----:B--2---:R-:W-:-:S05]  /*01e0*/  IMAD.WIDE R8, R15, 0x4, R8 ;  /* 0x000000040f087825 */ /* 0x004fca00078e0208 */
[----:B------:R-:W2:Y:S01]  /*01f0*/  @!P0 LDG.E.EL R14, desc[UR4][R8.64] ;  /* 0x00000004080e8981 */ /* 0x000ea2000c2e1900 */
[----:B----4-:R-:W-:-:S03]  /*0200*/  IMAD.WIDE R26, R15, 0x4, R26 ;  /* 0x000000040f1a7825 */ /* 0x010fc600078e021a */
[----:B------:R5:W4:Y:S04]  /*0210*/  @!P0 LDG.E.EL R17, desc[UR4][R8.64] ;  /* 0x0000000408118981 */ /* 0x000b28000c2e1900 */
[----:B------:R-:W4:Y:S04]  /*0220*/  @!P0 LDG.E.EL R20, desc[UR4][R26.64] ;  /* 0x000000041a148981 */ /* 0x000f28000c2e1900 */
[----:B------:R-:W4:Y:S01]  /*0230*/  @!P0 LDG.E.EL R22, desc[UR4][R26.64] ;  /* 0x000000041a168981 */ /* 0x000f22000c2e1900 */
[----:B------:R-:W-:Y:S01]  /*0240*/  HFMA2.MMA R0, -RZ, RZ, 0, 0 ;  /* 0x00000000ff007435 */ /* 0x000fe200000001ff */
[----:B-----5:R-:W-:-:S04]  /*0250*/  IMAD.WIDE R8, R15, 0x4, R28 ;  /* 0x000000040f087825 */ /* 0x020fc800078e021c */
[----:B------:R-:W-:Y:S01]  /*0260*/  IMAD.MOV.U32 R3, RZ, RZ, RZ ;  /* 0x000000ffff037224 */ /* 0x000fe200078e00ff */
[----:B------:R-:W5:Y:S01]  /*0270*/  @!P0 LDG.E.EL R25, desc[UR4][R8.64] ;  /* 0x0000000408198981 */ /* 0x000f62000c2e1900 */
[----:B01----:R-:W-:-:S03]  /*0280*/  IMAD.WIDE R4, R15, 0x4, R4 ;  /* 0x000000040f047825 */ /* 0x003fc600078e0204 */
[----:B------:R0:W5:Y:S01]  /*0290*/  @!P0 LDG.E.EL R0, desc[UR4][R8.64] ;  /* 0x0000000408008981 */ /* 0x000162000c2e1900 */
[----:B------:R-:W-:-:S03]  /*02a0*/  IMAD.WIDE R10, R15, 0x4, R10 ;  /* 0x000000040f0a7825 */ /* 0x000fc600078e020a */
[----:B------:R-:W5:Y:S04]  /*02b0*/  @!P0 LDG.E.EL R3, desc[UR4][R4.64] ;  /* 0x0000000404038981 */ /* 0x000f68000c2e1900 */
[----:B------:R1:W5:Y:S01]  /*02c0*/  @!P0 LDG.E.EL R7, desc[UR4][R4.64] ;  /* 0x0000000404078981 */ /* 0x000362000c2e1900 */
[----:B0-----:R-:W0:Y:S01]  /*02d0*/  LDC.64 R8, c[0x0][0x260] ;  /* 0x00009800ff087b82 */ /* 0x001e220000000a00 */
[----:B-1----:R-:W-:Y:S02]  /*02e0*/  CS2R R4, SRZ ;  /* 0x0000000000047805 */ /* 0x002fe4000001ff00 */
[----:B------:R-:W-:-:S04]  /*02f0*/  CS2R R26, SRZ ;  /* 0x00000000001a7805 */ /* 0x000fc8000001ff00 */
[----:B------:R-:W5:Y:S04]  /*0300*/  @!P0 LDG.E.EL R5, desc[UR4][R10.64] ;  /* 0x000000040a058981 */ /* 0x000f68000c2e1900 */
[----:B------:R1:W5:Y:S01]  /*0310*/  @!P0 LDG.E.EL R4, desc[UR4][R10.64] ;  /* 0x000000040a048981 */ /* 0x000362000c2e1900 */
[C---:B------:R-:W-:Y:S01]  /*0320*/  IMAD.WIDE R12, R15.reuse, 0x4, R12 ;  /* 0x000000040f0c7825 */ /* 0x040fe200078e020c */
[----:B------:R-:W-:Y:S02]  /*0330*/  SHF.R.S32.HI R21, RZ, 0x1f, R2 ;  /* 0x0000001fff157819 */ /* 0x000fe40000011402 */
[----:B------:R-:W-:Y:S02]  /*0340*/  CS2R R28, SRZ ;  /* 0x00000000001c7805 */ /* 0x000fe4000001ff00 */
[----:B------:R-:W5:Y:S01]  /*0350*/  @!P0 LDG.E.EL R16, desc[UR4][R12.64] ;  /* 0x000000040c108981 */ /* 0x000f62000c2e1900 */
[----:B-1----:R-:W1:Y:S03]  /*0360*/  LDC.64 R10, c[0x0][0x288] ;  /* 0x0000a200ff0a7b82 */ /* 0x002e660000000a00 */
[----:B------:R0:W5:Y:S01]  /*0370*/  @!P0 LDG.E.EL R27, desc[UR4][R12.64] ;  /* 0x000000040c1b8981 */ /* 0x000162000c2e1900 */
[----:B---3--:R-:W-:-:S04]  /*0380*/  IMAD.WIDE R18, R15, 0x4, R18 ;  /* 0x000000040f127825 */ /* 0x008fc800078e0212 */
[----:B0-----:R-:W-:Y:S01]  /*0390*/  IMAD.WIDE R8, R15, 0x4, R8 ;  /* 0x000000040f087825 */ /* 0x001fe200078e0208 */
[----:B------:R-:W3:Y:S01]  /*03a0*/  @!P0 LDG.E.EL R29, desc[UR4][R18.64] ;  /* 0x00000004121d8981 */ /* 0x000ee2000c2e1900 */
[----:B------:R-:W-:Y:S02]  /*03b0*/  LEA.HI R13, R21, R2, RZ, 0x2 ;  /* 0x00000002150d7211 */ /* 0x000fe400078f10ff */
[----:B------:R-:W-:Y:S01]  /*03c0*/  IMAD.MOV.U32 R21, RZ, RZ, RZ ;  /* 0x000000ffff157224 */ /* 0x000fe200078e00ff */
[----:B------:R-:W3:Y:S01]  /*03d0*/  @!P0 LDG.E.EL R28, desc[UR4][R8.64] ;  /* 0x00000004081c8981 */ /* 0x000ee2000c2e1900 */
[----:B------:R-:W-:-:S03]  /*03e0*/  LOP3.LUT R15, R13, 0xfffffffc, RZ, 0xc0, !PT ;  /* 0xfffffffc0d0f7812 */ /* 0x000fc600078ec0ff */
[----:B------:R0:W3:Y:S01]  /*03f0*/  @!P0 LDG.E.EL R26, desc[UR4][R18.64] ;  /* 0x00000004121a8981 */ /* 0x0000e2000c2e1900 */
[----:B------:R-:W-:-:S03]  /*0400*/  IADD3 R12, R2, -R15, RZ ;  /* 0x8000000f020c7210 */ /* 0x000fc60007ffe0ff */
[----:B------:R0:W3:Y:S02]  /*0410*/  @!P0 LDG.E.EL R21, desc[UR4][R8.64] ;  /* 0x0000000408158981 */ /* 0x0000e4000c2e1900 */
[----:B-1----:R-:W-:Y:S01]  /*0420*/  IMAD.WIDE R10, R12, 0x4, R10 ;  /* 0x000000040c0a7825 */ /* 0x002fe200078e020a */
[----:B0-----:R-:W-:Y:S01]  /*0430*/  CS2R R18, SRZ ;  /* 0x0000000000127805 */ /* 0x001fe2000001ff00 */
[----:B------:R-:W0:Y:S01]  /*0440*/  LDC.64 R8, c[0x0][0x2a0] ;  /* 0x0000a800ff087b82 */ /* 0x000e220000000a00 */
[----:B------:R-:W-:-:S04]  /*0450*/  SHF.R.S32.HI R13, RZ, 0x2, R13 ;  /* 0x00000002ff0d7819 */ /* 0x000fc8000001140d */
[----:B------:R4:W3:Y:S01]  /*0460*/  @!P0 LDG.E.EL.64 R18, desc[UR4][R10.64] ;  /* 0x000000040a128981 */ /* 0x0008e2000c2e1b00 */
[----:B------:R-:W-:-:S04]  /*0470*/  LEA.HI R15, R13, R13, RZ, 0x2 ;  /* 0x0000000d0d0f7211 */ /* 0x000fc800078f10ff */
[----:B------:R-:W-:-:S05]  /*0480*/  LOP3.LUT R24, R15, 0xfffffffc, RZ, 0xc0, !PT ;  /* 0xfffffffc0f187812 */ /* 0x000fca00078ec0ff */
[----:B------:R-:W-:-:S04]  /*0490*/  IMAD.IADD R13, R13, 0x1, -R24 ;  /* 0x000000010d0d7824 */ /* 0x000fc800078e0a18 */
[----:B0-----:R-:W-:-:S04]  /*04a0*/  IMAD.WIDE R8, R13, 0x4, R8 ;  /* 0x000000040d087825 */ /* 0x001fc800078e0208 */
[----:B--2---:R-:W-:-:S06]  /*04b0*/  FADD R23, R14, 9.9999997473787516356e-06 ;  /* 0x3727c5ac0e177421 */ /* 0x004fcc0000000000 */
[----:B------:R-:W0:Y:S01]  /*04c0*/  MUFU.SQRT R23, R23 ;  /* 0x0000001700177308 */ /* 0x000e220000002000 */
[----:B----4-:R-:W-:Y:S01]  /*04d0*/  FADD R11, R17, 9.9999997473787516356e-06 ;  /* 0x3727c5ac110b7421 */ /* 0x010fe20000000000 */
[----:B------:R-:W-:-:S06]  /*04e0*/  FADD R20, R20, 9.9999997473787516356e-06 ;  /* 0x3727c5ac14147421 */ /* 0x000fcc0000000000 */
[----:B------:R-:W1:Y:S01]  /*04f0*/  MUFU.SQRT R11, R11 ;  /* 0x0000000b000b7308 */ /* 0x000e620000002000 */
[----:B------:R-:W-:Y:S01]  /*0500*/  CS2R R14, SRZ ;  /* 0x00000000000e7805 */ /* 0x000fe2000001ff00 */
[----:B------:R-:W-:Y:S01]  /*0510*/  FADD R22, R22, 9.9999997473787516356e-06 ;  /* 0x3727c5ac16167421 */ /* 0x000fe20000000000 */
[----:B0-----:R-:W-:-:S05]  /*0520*/  FSETP.GT.AND P6, PT, R23, 8.50705917302346158658e+37, PT ;  /* 0x7e8000001700780b */ /* 0x001fca0003fc4000 */
[----:B------:R-:W0:Y:S01]  /*0530*/  MUFU.SQRT R10, R20 ;  /* 0x00000014000a7308 */ /* 0x000e220000002000 */
[----:B------:R-:W-:Y:S01]  /*0540*/  FSETP.GEU.AND P1, PT, R23, 1.175494350822287508e-38, PT ;  /* 0x008000001700780b */ /* 0x000fe20003f2e000 */
[----:B------:R-:W2:Y:S04]  /*0550*/  @!P0 LDG.E.EL R14, desc[UR4][R8.64] ;  /* 0x00000004080e8981 */ /* 0x000ea8000c2e1900 */
[----:B------:R4:W2:Y:S02]  /*0560*/  @!P0 LDG.E.EL R15, desc[UR4][R8.64] ;  /* 0x00000004080f8981 */ /* 0x0008a4000c2e1900 */
[----:B------:R-:W0:Y:S01]  /*0570*/  MUFU.SQRT R17, R22 ;  /* 0x0000001600117308 */ /* 0x000e220000002000 */
[C---:B-1----:R-:W-:Y:S02]  /*0580*/  FSETP.GT.AND P2, PT, R11.reuse, 8.50705917302346158658e+37, PT ;  /* 0x7e8000000b00780b */ /* 0x042fe40003f44000 */
[----:B------:R-:W-:Y:S01]  /*0590*/  FSETP.GEU.AND P3, PT, R11, 1.175494350822287508e-38, PT ;  /* 0x008000000b00780b */ /* 0x000fe20003f6e000 */
[----:B------:R-:W-:Y:S01]  /*05a0*/  @P6 FMUL R23, R23, 0.25 ;  /* 0x3e80000017176820 */ /* 0x000fe20000400000 */
[----:B----4-:R-:W-:Y:S01]  /*05b0*/  HFMA2.MMA R8, -RZ, RZ, 1.625, 0 ;  /* 0x3e800000ff087435 */ /* 0x010fe200000001ff */
[----:B0-----:R-:W-:-:S02]  /*05c0*/  FSETP.GT.AND P4, PT, R10, 8.50705917302346158658e+37, PT ;  /* 0x7e8000000a00780b */ /* 0x001fc40003f84000 */
[----:B------:R-:W-:Y:S01]  /*05d0*/  @!P1 FMUL R23, R23, 16777216 ;  /* 0x4b80000017179820 */ /* 0x000fe20000400000 */
[----:B------:R-:W-:-:S03]  /*05e0*/  FSETP.GEU.AND P5, PT, R10, 1.175494350822287508e-38, PT ;  /* 0x008000000a00780b */ /* 0x000fc60003fae000 */
[----:B------:R-:W0:Y:S03]  /*05f0*/  MUFU.RCP R24, R23 ;  /* 0x0000001700187308 */ /* 0x000e260000001000 */
[----:B------:R-:W-:Y:S02]  /*0600*/  FSEL R9, R8, 1, P6 ;  /* 0x3f80000008097808 */ /* 0x000fe40003000000 */
[----:B------:R-:W-:Y:S01]  /*0610*/  FSETP.GT.AND P6, PT, R17, 8.50705917302346158658e+37, PT ;  /* 0x7e8000001100780b */ /* 0x000fe20003fc4000 */
[----:B------:R-:W-:Y:S01]  /*0620*/  @P2 FMUL R11, R11, 0.25 ;  /* 0x3e8000000b0b2820 */ /* 0x000fe20000400000 */
[----:B------:R-:W-:Y:S01]  /*0630*/  @P4 FMUL R10, R10, 0.25 ;  /* 0x3e8000000a0a4820 */ /* 0x000fe20000400000 */
[----:B------:R-:W-:Y:S01]  /*0640*/  @!P1 FMUL R9, R9, 16777216 ;  /* 0x4b80000009099820 */ /* 0x000fe20000400000 */
[----:B------:R-:W-:Y:S01]  /*0650*/  FSETP.GEU.AND P1, PT, R17, 1.175494350822287508e-38, PT ;  /* 0x008000001100780b */ /* 0x000fe20003f2e000 */
[----:B------:R-:W-:Y:S01]  /*0660*/  @!P3 FMUL R11, R11, 16777216 ;  /* 0x4b8000000b0bb820 */ /* 0x000fe20000400000 */
[----:B------:R-:W-:-:S03]  /*0670*/  @!P5 FMUL R10, R10, 16777216 ;  /* 0x4b8000000a0ad820 */ /* 0x000fc60000400000 */
[----:B------:R-:W1:Y:S01]  /*0680*/  MUFU.RCP R20, R11 ;  /* 0x0000000b00147308 */ /* 0x000e620000001000 */
[----:B0-----:R-:W-:-:S03]  /*0690*/  FMUL R24, R24, R9 ;  /* 0x0000000918187220 */ /* 0x001fc60000400000 */
[----:B------:R-:W-:Y:S01]  /*06a0*/  @P6 FMUL R17, R17, 0.25 ;  /* 0x3e80000011116820 */ /* 0x000fe20000400000 */
[----:B------:R-:W-:-:S03]  /*06b0*/  FSEL R9, R8, 1, P2 ;  /* 0x3f80000008097808 */ /* 0x000fc60001000000 */
[----:B------:R0:W4:Y:S01]  /*06c0*/  MUFU.RCP R22, R10 ;  /* 0x0000000a00167308 */ /* 0x0001220000001000 */
[----:B------:R-:W-:Y:S01]  /*06d0*/  @!P1 FMUL R17, R17, 16777216 ;  /* 0x4b80000011119820 */ /* 0x000fe20000400000 */
[----:B------:R-:W-:Y:S01]  /*06e0*/  @!P3 FMUL R9, R9, 16777216 ;  /* 0x4b8000000909b820 */ /* 0x000fe20000400000 */
[----:B0-----:R-:W0:Y:S05]  /*06f0*/  LDC.64 R10, c[0x0][0x240] ;  /* 0x00009000ff0a7b82 */ /* 0x001e2a0000000a00 */
[----:B------:R-:W5:Y:S01]  /*0700*/  MUFU.RCP R23, R17 ;  /* 0x0000001100177308 */ /* 0x000f620000001000 */
[----:B-1----:R-:W-:Y:S01]  /*0710*/  FMUL R20, R20, R9 ;  /* 0x0000000914147220 */ /* 0x002fe20000400000 */
[----:B------:R-:W-:-:S02]  /*0720*/  FSEL R9, R8, 1, P4 ;  /* 0x3f80000008097808 */ /* 0x000fc40002000000 */
[----:B------:R-:W-:-:S03]  /*0730*/  FSEL R8, R8, 1, P6 ;  /* 0x3f80000008087808 */ /* 0x000fc60003000000 */
[----:B------:R-:W-:Y:S02]  /*0740*/  @!P5 FMUL R9, R9, 16777216 ;  /* 0x4b8000000909d820 */ /* 0x000fe40000400000 */
[----:B------:R-:W-:Y:S02]  /*0750*/  @!P1 FMUL R8, R8, 16777216 ;  /* 0x4b80000008089820 */ /* 0x000fe40000400000 */
[----:B----4-:R-:W-:Y:S02]  /*0760*/  FMUL R22, R22, R9 ;  /* 0x0000000916167220 */ /* 0x010fe40000400000 */
[----:B-----5:R-:W-:Y:S01]  /*0770*/  FMUL R23, R23, R8 ;  /* 0x0000000817177220 */ /* 0x020fe20000400000 */
[----:B------:R-:W-:Y:S01]  /*0780*/  CS2R R8, SRZ ;  /* 0x0000000000087805 */ /* 0x000fe2000001ff00 */
[----:B0-----:R-:W-:-:S05]  /*0790*/  IMAD.WIDE R10, R2, 0x4, R10 ;  /* 0x00000004020a7825 */ /* 0x001fca00078e020a */
[----:B------:R0:W4:Y:S02]  /*07a0*/  @!P0 LDG.E.64 R8, desc[UR4][R10.64] ;  /* 0x000000040a088981 */ /* 0x000124000c1e1b00 */
[----:B0-----:R-:W0:Y:S02]  /*07b0*/  LDC.64 R10, c[0x0][0x218] ;  /* 0x00008600ff0a7b82 */ /* 0x001e240000000a00 */
[----:B0-----:R-:W-:-:S04]  /*07c0*/  IMAD.WIDE R10, R2, 0x4, R10 ;  /* 0x00000004020a7825 */ /* 0x001fc800078e020a */
[----:B----4-:R-:W-:Y:S01]  /*07d0*/  FADD R8, -R16, R8 ;  /* 0x0000000810087221 */ /* 0x010fe20000000100 */
[----:B------:R-:W-:-:S06]  /*07e0*/  CS2R R16, SRZ ;  /* 0x0000000000107805 */ /* 0x000fcc000001ff00 */
[----:B------:R0:W4:Y:S01]  /*07f0*/  @!P0 LDG.E.64 R16, desc[UR4][R10.64] ;  /* 0x000000040a108981 */ /* 0x000122000c1e1b00 */
[----:B------:R-:W-:Y:S01]  /*0800*/  FMUL R8, R22, R8 ;  /* 0x0000000816087220 */ /* 0x000fe20000400000 */
[----:B------:R-:W-:-:S03]  /*0810*/  FADD R22, -R27, R9 ;  /* 0x000000091b167221 */ /* 0x000fc60000000100 */
[----:B---3--:R-:W-:Y:S02]  /*0820*/  FFMA R28, R8, R29, R28 ;  /* 0x0000001d081c7223 */ /* 0x008fe4000000001c */
[----:B------:R-:W1:Y:S08]  /*0830*/  LDC.64 R8, c[0x0][0x268] ;  /* 0x00009a00ff087b82 */ /* 0x000e700000000a00 */
[----:B0-----:R-:W0:Y:S01]  /*0840*/  LDC.64 R10, c[0x0][0x270] ;  /* 0x00009c00ff0a7b82 */ /* 0x001e220000000a00 */
[----:B------:R-:W-:-:S04]  /*0850*/  FMUL R22, R23, R22 ;  /* 0x0000001617167220 */ /* 0x000fc80000400000 */
[----:B------:R-:W-:Y:S01]  /*0860*/  FFMA R21, R22, R26, R21 ;  /* 0x0000001a16157223 */ /* 0x000fe20000000015 */
[----:B------:R-:W-:Y:S01]  /*0870*/  CS2R R22, SRZ ;  /* 0x0000000000167805 */ /* 0x000fe2000001ff00 */
[----:B-1----:R-:W-:-:S05]  /*0880*/  IMAD.WIDE R8, R13, 0x8, R8 ;  /* 0x000000080d087825 */ /* 0x002fca00078e0208 */
[----:B------:R1:W3:Y:S02]  /*0890*/  @!P0 LDG.E.EL.64 R22, desc[UR4][R8.64] ;  /* 0x0000000408168981 */ /* 0x0002e4000c2e1b00 */
[----:B-1----:R-:W-:Y:S01]  /*08a0*/  CS2R R8, SRZ ;  /* 0x0000000000087805 */ /* 0x002fe2000001ff00 */
[----:B----4-:R-:W-:-:S04]  /*08b0*/  FADD R25, -R25, R16 ;  /* 0x0000001019197221 */ /* 0x010fc80000000100 */
[----:B------:R-:W-:Y:S01]  /*08c0*/  FMUL R16, R24, R25 ;  /* 0x0000001918107220 */ /* 0x000fe20000400000 */
[----:B0-----:R-:W-:Y:S01]  /*08d0*/  IMAD.WIDE R24, R12, 0x8, R10 ;  /* 0x000000080c187825 */ /* 0x001fe200078e020a */
[----:B------:R-:W-:-:S06]  /*08e0*/  CS2R R10, SRZ ;  /* 0x00000000000a7805 */ /* 0x000fcc000001ff00 */
[----:B------:R0:W4:Y:S02]  /*08f0*/  @!P0 LDG.E.EL.128 R8, desc[UR4][R24.64] ;  /* 0x0000000418088981 */ /* 0x000124000c2e1d00 */
[----:B0-----:R-:W0:Y:S02]  /*0900*/  LDC.64 R24, c[0x0][0x298] ;  /* 0x0000a600ff187b82 */ /* 0x001e240000000a00 */
[----:B0-----:R-:W-:Y:S01]  /*0910*/  IMAD.WIDE R26, R13, 0x8, R24 ;  /* 0x000000080d1a7825 */ /* 0x001fe200078e0218 */
[----:B------:R-:W-:-:S06]  /*0920*/  CS2R R24, SRZ ;  /* 0x0000000000187805 */ /* 0x000fcc000001ff00 */
[----:B------:R-:W5:Y:S01]  /*0930*/  @!P0 LDG.E.EL.64 R24, desc[UR4][R26.64] ;  /* 0x000000041a188981 */ /* 0x000f62000c2e1b00 */
[----:B------:R-:W-:Y:S01]  /*0940*/  FFMA R3, R16, R3, R5 ;  /* 0x0000000310037223 */ /* 0x000fe20000000005 */
[----:B---3--:R-:W-:-:S04]  /*0950*/  SHF.R.U32.HI R5, RZ, 0x1e, R23 ;  /* 0x0000001eff057819 */ /* 0x008fc80000011617 */
[----:B------:R-:W-:Y:S01]  /*0960*/  LOP3.LUT R5, R5, 0x2, RZ, 0xc0, !PT ;  /* 0x0000000205057812 */ /* 0x000fe200078ec0ff */
[----:B------:R-:W-:-:S03]  /*0970*/  FADD R17, -R0, R17 ;  /* 0x0000001100117221 */ /* 0x000fc60000000100 */
[----:B------:R-:W-:Y:S01]  /*0980*/  IADD3 R5, P1, R22, R5, RZ ;  /* 0x0000000516057210 */ /* 0x000fe20007f3e0ff */
[----:B------:R-:W-:-:S04]  /*0990*/  FMUL R17, R20, R17 ;  /* 0x0000001114117220 */ /* 0x000fc80000400000 */
[----:B------:R-:W-:Y:S02]  /*09a0*/  IMAD.X R22, RZ, RZ, R23, P1 ;  /* 0x000000ffff167224 */ /* 0x000fe400008e0617 */
[----:B------:R-:W-:Y:S01]  /*09b0*/  FFMA R0, R17, R7, R4 ;  /* 0x0000000711007223 */ /* 0x000fe20000000004 */
[----:B------:R-:W-:Y:S01]  /*09c0*/  IMAD.MOV.U32 R17, RZ, RZ, RZ ;  /* 0x000000ffff117224 */ /* 0x000fe200078e00ff */
[--C-:B----4-:R-:W-:Y:S02]  /*09d0*/  SHF.R.U32.HI R13, RZ, 0x1c, R9.reuse ;  /* 0x0000001cff0d7819 */ /* 0x110fe40000011609 */
[C---:B------:R-:W-:Y:S02]  /*09e0*/  LEA R16, P2, R8.reuse, UR6, 0x2 ;  /* 0x0000000608107c11 */ /* 0x040fe4000f8410ff */
[----:B------:R-:W-:Y:S02]  /*09f0*/  LOP3.LUT R13, R13, 0x8, RZ, 0xc0, !PT ;  /* 0x000000080d0d7812 */ /* 0x000fe400078ec0ff */
[----:B------:R-:W-:-:S02]  /*0a00*/  LEA.HI.X R7, R8, UR7, R9, 0x2, P2 ;  /* 0x0000000708077c11 */ /* 0x000fc400090f1409 */
[----:B------:R-:W-:Y:S02]  /*0a10*/  IADD3 R4, P1, R13, R16, RZ ;  /* 0x000000100d047210 */ /* 0x000fe40007f3e0ff */
[C---:B------:R-:W-:Y:S02]  /*0a20*/  SHF.L.U64.HI R9, R5.reuse, 0x3, R22 ;  /* 0x0000000305097819 */ /* 0x040fe40000010216 */
[----:B------:R-:W-:Y:S02]  /*0a30*/  SHF.L.U32 R8, R5, 0x3, RZ ;  /* 0x0000000305087819 */ /* 0x000fe400000006ff */
[C---:B------:R-:W-:Y:S02]  /*0a40*/  LEA R13, P2, R10.reuse, UR6, 0x2 ;  /* 0x000000060a0d7c11 */ /* 0x040fe4000f8410ff */
[--C-:B------:R-:W-:Y:S02]  /*0a50*/  SHF.R.U32.HI R5, RZ, 0x1c, R11.reuse ;  /* 0x0000001cff057819 */ /* 0x100fe4000001160b */
[----:B------:R-:W-:-:S02]  /*0a60*/  LEA.HI.X R11, R10, UR7, R11, 0x2, P2 ;  /* 0x000000070a0b7c11 */ /* 0x000fc400090f140b */
[----:B------:R-:W-:Y:S01]  /*0a70*/  LOP3.LUT R10, R5, 0x8, RZ, 0xc0, !PT ;  /* 0x00000008050a7812 */ /* 0x000fe200078ec0ff */
[----:B------:R-:W-:Y:S01]  /*0a80*/  IMAD.X R7, RZ, RZ, R7, P1 ;  /* 0x000000ffff077224 */ /* 0x000fe200008e0607 */
[----:B------:R-:W-:Y:S01]  /*0a90*/  IADD3 R22, P1, R8, R4, RZ ;  /* 0x0000000408167210 */ /* 0x000fe20007f3e0ff */
[----:B------:R-:W-:-:S03]  /*0aa0*/  IMAD.SHL.U32 R16, R6, 0x4, RZ ;  /* 0x0000000406107824 */ /* 0x000fc600078e00ff */
[----:B------:R-:W-:Y:S02]  /*0ab0*/  IADD3.X R23, R9, R7, RZ, P1, !PT ;  /* 0x0000000709177210 */ /* 0x000fe40000ffe4ff */
[----:B------:R-:W-:Y:S02]  /*0ac0*/  IADD3 R10, P1, R10, R13, RZ ;  /* 0x0000000d0a0a7210 */ /* 0x000fe40007f3e0ff */
[----:B------:R-:W-:Y:S02]  /*0ad0*/  MOV R13, RZ ;  /* 0x000000ff000d7202 */ /* 0x000fe40000000f00 */
[----:B-----5:R-:W-:-:S04]  /*0ae0*/  SHF.R.U32.HI R5, RZ, 0x1e, R25 ;  /* 0x0000001eff057819 */ /* 0x020fc80000011619 */
[----:B------:R-:W-:Y:S01]  /*0af0*/  LOP3.LUT R5, R5, 0x2, RZ, 0xc0, !PT ;  /* 0x0000000205057812 */ /* 0x000fe200078ec0ff */
[----:B------:R-:W-:-:S03]  /*0b00*/  IMAD.WIDE R22, R16, 0x4, R22 ;  /* 0x0000000410167825 */ /* 0x000fc600078e0216 */
[----:B------:R-:W-:Y:S01]  /*0b10*/  IADD3 R5, P2, R24, R5, RZ ;  /* 0x0000000518057210 */ /* 0x000fe20007f5e0ff */
[----:B------:R-:W-:Y:S01]  /*0b20*/  IMAD.X R11, RZ, RZ, R11, P1 ;  /* 0x000000ffff0b7224 */ /* 0x000fe200008e060b */
[----:B------:R-:W-:Y:S01]  /*0b30*/  IADD3 R26, P1, R10, R8, RZ ;  /* 0x000000080a1a7210 */ /* 0x000fe20007f3e0ff */
[----:B------:R0:W3:Y:S01]  /*0b40*/  @!P0 LDG.E.EL R13, desc[UR4][R22.64] ;  /* 0x00000004160d8981 */ /* 0x0000e2000c2e1900 */
[----:B------:R-:W-:Y:S01]  /*0b50*/  IADD3.X R24, RZ, R25, RZ, P2, !PT ;  /* 0x00000019ff187210 */ /* 0x000fe200017fe4ff */
[C---:B------:R-:W-:Y:S01]  /*0b60*/  IMAD.SHL.U32 R20, R5.reuse, 0x8, RZ ;  /* 0x0000000805147824 */ /* 0x040fe200078e00ff */
[----:B------:R-:W-:Y:S02]  /*0b70*/  IADD3.X R27, R11, R9, RZ, P1, !PT ;  /* 0x000000090b1b7210 */ /* 0x000fe40000ffe4ff */
[----:B0-----:R-:W-:Y:S02]  /*0b80*/  SHF.L.U64.HI R22, R5, 0x3, R24 ;  /* 0x0000000305167819 */ /* 0x001fe40000010218 */
[----:B------:R-:W-:-:S02]  /*0b90*/  IADD3 R24, P1, R20, R4, RZ ;  /* 0x0000000414187210 */ /* 0x000fc40007f3e0ff */
[----:B------:R-:W0:Y:S01]  /*0ba0*/  LDC.64 R4, c[0x0][0x290] ;  /* 0x0000a400ff047b82 */ /* 0x000e220000000a00 */
[----:B------:R-:W-:Y:S01]  /*0bb0*/  HFMA2.MMA R23, -RZ, RZ, 0, 0 ;  /* 0x00000000ff177435 */ /* 0x000fe200000001ff */
[----:B------:R-:W-:Y:S02]  /*0bc0*/  IADD3.X R25, R22, R7, RZ, P1, !PT ;  /* 0x0000000716197210 */ /* 0x000fe40000ffe4ff */
[----:B------:R-:W-:-:S04]  /*0bd0*/  IADD3 R10, P2, R20, R10, RZ ;  /* 0x0000000a140a7210 */ /* 0x000fc80007f5e0ff */
[----:B------:R-:W1:Y:S01]  /*0be0*/  LDC.64 R6, c[0x0][0x280] ;  /* 0x0000a000ff067b82 */ /* 0x000e620000000a00 */
[----:B------:R-:W-:-:S04]  /*0bf0*/  IMAD.WIDE R24, R16, 0x4, R24 ;  /* 0x0000000410187825 */ /* 0x000fc800078e0218 */
[----:B------:R-:W-:Y:S01]  /*0c00*/  IMAD.X R11, R22, 0x1, R11, P2 ;  /* 0x00000001160b7824 */ /* 0x000fe200010e060b */
[----:B------:R4:W5:Y:S01]  /*0c10*/  @!P0 LDG.E.EL R23, desc[UR4][R24.64] ;  /* 0x0000000418178981 */ /* 0x000962000c2e1900 */
[----:B------:R-:W-:-:S04]  /*0c20*/  IMAD.WIDE R10, R16, 0x4, R10 ;  /* 0x00000004100a7825 */ /* 0x000fc800078e020a */
[----:B----4-:R-:W-:Y:S02]  /*0c30*/  IMAD.MOV.U32 R24, RZ, RZ, RZ ;  /* 0x000000ffff187224 */ /* 0x010fe400078e00ff */
[----:B------:R-:W-:-:S04]  /*0c40*/  IMAD.WIDE R26, R16, 0x4, R26 ;  /* 0x00000004101a7825 */ /* 0x000fc800078e021a */
[----:B------:R4:W2:Y:S01]  /*0c50*/  @!P0 LDG.E.EL R24, desc[UR4][R10.64] ;  /* 0x000000040a188981 */ /* 0x0008a2000c2e1900 */
[----:B0-----:R-:W-:-:S03]  /*0c60*/  IMAD.WIDE R4, R2, 0x4, R4 ;  /* 0x0000000402047825 */ /* 0x001fc600078e0204 */
[----:B------:R1:W2:Y:S01]  /*0c70*/  @!P0 LDG.E.EL R17, desc[UR4][R26.64] ;  /* 0x000000041a118981 */ /* 0x0002a2000c2e1900 */
[----:B----4-:R-:W-:Y:S01]  /*0c80*/  CS2R R10, SRZ ;  /* 0x00000000000a7805 */ /* 0x010fe2000001ff00 */
[----:B-1----:R-:W-:Y:S01]  /*0c90*/  IMAD.WIDE R26, R12, 0x8, R6 ;  /* 0x000000080c1a7825 */ /* 0x002fe200078e0206 */
[----:B------:R-:W-:-:S04]  /*0ca0*/  CS2R R6, SRZ ;  /* 0x0000000000067805 */ /* 0x000fc8000001ff00 */
[----:B------:R0:W4:Y:S02]  /*0cb0*/  @!P0 LDG.E.64 R10, desc[UR4][R4.64] ;  /* 0x00000004040a8981 */ /* 0x000124000c1e1b00 */
[----:B0-----:R-:W-:-:S06]  /*0cc0*/  CS2R R4, SRZ ;  /* 0x0000000000047805 */ /* 0x001fcc000001ff00 */
[----:B------:R-:W2:Y:S01]  /*0cd0*/  @!P0 LDG.E.EL.128 R4, desc[UR4][R26.64] ;  /* 0x000000041a048981 */ /* 0x000ea2000c2e1d00 */
[----:B------:R-:W-:-:S04]  /*0ce0*/  FADD R3, RZ, R3 ;  /* 0x00000003ff037221 */ /* 0x000fc80000000000 */
[----:B------:R-:W-:Y:S01]  /*0cf0*/  FADD R28, R28, R3 ;  /* 0x000000031c1c7221 */ /* 0x000fe20000000000 */
[----:B------:R-:W-:Y:S02]  /*0d00*/  MOV R3, RZ ;  /* 0x000000ff00037202 */ /* 0x000fe40000000f00 */
[--C-:B--2---:R-:W-:Y:S02]  /*0d10*/  SHF.R.U32.HI R25, RZ, 0x1c, R5.reuse ;  /* 0x0000001cff197819 */ /* 0x104fe40000011605 */
[C---:B------:R-:W-:Y:S02]  /*0d20*/  LEA R12, P1, R4.reuse, UR6, 0x2 ;  /* 0x00000006040c7c11 */ /* 0x040fe4000f8210ff */
[----:B------:R-:W-:Y:S02]  /*0d30*/  LOP3.LUT R25, R25, 0x8, RZ, 0xc0, !PT ;  /* 0x0000000819197812 */ /* 0x000fe400078ec0ff */
[----:B------:R-:W-:Y:S02]  /*0d40*/  LEA.HI.X R29, R4, UR7, R5, 0x2, P1 ;  /* 0x00000007041d7c11 */ /* 0x000fe400088f1405 */
[----:B------:R-:W-:-:S04]  /*0d50*/  IADD3 R25, P1, R25, R12, RZ ;  /* 0x0000000c19197210 */ /* 0x000fc80007f3e0ff */
[----:B------:R-:W-:Y:S02]  /*0d60*/  IADD3.X R12, RZ, R29, RZ, P1, !PT ;  /* 0x0000001dff0c7210 */ /* 0x000fe40000ffe4ff */
[----:B------:R-:W-:Y:S02]  /*0d70*/  IADD3 R4, P1, R25, R8, RZ ;  /* 0x0000000819047210 */ /* 0x000fe40007f3e0ff */
[----:B------:R-:W-:-:S03]  /*0d80*/  SHF.R.U32.HI R26, RZ, 0x1c, R7 ;  /* 0x0000001cff1a7819 */ /* 0x000fc60000011607 */
[----:B------:R-:W-:Y:S01]  /*0d90*/  IMAD.X R5, R12, 0x1, R9, P1 ;  /* 0x000000010c057824 */ /* 0x000fe200008e0609 */
[----:B------:R-:W-:Y:S02]  /*0da0*/  LEA R27, P1, R6, UR6, 0x2 ;  /* 0x00000006061b7c11 */ /* 0x000fe4000f8210ff */
[----:B------:R-:W-:Y:S02]  /*0db0*/  LOP3.LUT R26, R26, 0x8, RZ, 0xc0, !PT ;  /* 0x000000081a1a7812 */ /* 0x000fe400078ec0ff */
[----:B------:R-:W-:Y:S01]  /*0dc0*/  LEA.HI.X R7, R6, UR7, R7, 0x2, P1 ;  /* 0x0000000706077c11 */ /* 0x000fe200088f1407 */
[----:B------:R-:W-:Y:S01]  /*0dd0*/  IMAD.WIDE R4, R16, 0x4, R4 ;  /* 0x0000000410047825 */ /* 0x000fe200078e0204 */
[----:B------:R-:W-:-:S04]  /*0de0*/  IADD3 R27, P1, R26, R27, RZ ;  /* 0x0000001b1a1b7210 */ /* 0x000fc80007f3e0ff */
[----:B------:R0:W3:Y:S01]  /*0df0*/  @!P0 LDG.E.EL R3, desc[UR4][R4.64] ;  /* 0x0000000404038981 */ /* 0x0000e2000c2e1900 */
[----:B------:R-:W-:Y:S01]  /*0e00*/  IMAD.X R7, RZ, RZ, R7, P1 ;  /* 0x000000ffff077224 */ /* 0x000fe200008e0607 */
[----:B------:R-:W-:Y:S02]  /*0e10*/  IADD3 R8, P1, R27, R8, RZ ;  /* 0x000000081b087210 */ /* 0x000fe40007f3e0ff */
[----:B------:R-:W-:Y:S02]  /*0e20*/  IADD3 R6, P3, R20, R27, RZ ;  /* 0x0000001b14067210 */ /* 0x000fe40007f7e0ff */
[----:B------:R-:W-:Y:S01]  /*0e30*/  IADD3.X R9, R7, R9, RZ, P1, !PT ;  /* 0x0000000907097210 */ /* 0x000fe20000ffe4ff */
[----:B------:R-:W1:Y:S01]  /*0e40*/  LDC.64 R26, c[0x0][0x210] ;  /* 0x00008400ff1a7b82 */ /* 0x000e620000000a00 */
[----:B0-----:R-:W-:Y:S02]  /*0e50*/  IADD3 R4, P2, R20, R25, RZ ;  /* 0x0000001914047210 */ /* 0x001fe40007f5e0ff */
[----:B------:R-:W-:-:S03]  /*0e60*/  IADD3.X R7, R22, R7, RZ, P3, !PT ;  /* 0x0000000716077210 */ /* 0x000fc60001ffe4ff */
[----:B------:R-:W-:Y:S02]  /*0e70*/  IMAD.X R5, R22, 0x1, R12, P2 ;  /* 0x0000000116057824 */ /* 0x000fe400010e060c */
[----:B------:R-:W-:-:S04]  /*0e80*/  IMAD.WIDE R8, R16, 0x4, R8 ;  /* 0x0000000410087825 */ /* 0x000fc800078e0208 */
[----:B------:R-:W-:-:S04]  /*0e90*/  IMAD.WIDE R4, R16, 0x4, R4 ;  /* 0x0000000410047825 */ /* 0x000fc800078e0204 */
[----:B------:R-:W-:Y:S01]  /*0ea0*/  IMAD.WIDE R6, R16, 0x4, R6 ;  /* 0x0000000410067825 */ /* 0x000fe200078e0206 */
[----:B------:R-:W-:Y:S01]  /*0eb0*/  HFMA2.MMA R16, -RZ, RZ, 0, 0 ;  /* 0x00000000ff107435 */ /* 0x000fe200000001ff */
[----:B------:R-:W-:Y:S02]  /*0ec0*/  MOV R25, RZ ;  /* 0x000000ff00197202 */ /* 0x000fe40000000f00 */
[----:B------:R-:W-:-:S04]  /*0ed0*/  IMAD.MOV.U32 R12, RZ, RZ, RZ ;  /* 0x000000ffff0c7224 */ /* 0x000fc800078e00ff */
[----:B------:R-:W2:Y:S04]  /*0ee0*/  @!P0 LDG.E.EL R25, desc[UR4][R6.64] ;  /* 0x0000000406198981 */ /* 0x000ea8000c2e1900 */
[----:B------:R4:W5:Y:S04]  /*0ef0*/  @!P0 LDG.E.EL R12, desc[UR4][R4.64] ;  /* 0x00000004040c8981 */ /* 0x000968000c2e1900 */
[----:B------:R-:W5:Y:S01]  /*0f00*/  @!P0 LDG.E.EL R16, desc[UR4][R8.64] ;  /* 0x0000000408108981 */ /* 0x000f62000c2e1900 */
[----:B------:R-:W-:-:S04]  /*0f10*/  FADD R0, RZ, R0 ;  /* 0x00000000ff007221 */ /* 0x000fc80000000000 */
[----:B------:R-:W-:-:S04]  /*0f20*/  FADD R0, R21, R0 ;  /* 0x0000000015007221 */ /* 0x000fc80000000000 */
[----:B----4-:R-:W-:Y:S01]  /*0f30*/  FADD R4, R0, R11 ;  /* 0x0000000b00047221 */ /* 0x010fe20000000000 */
[----:B-1----:R-:W-:-:S04]  /*0f40*/  IMAD.WIDE R26, R2, 0x4, R26 ;  /* 0x00000004021a7825 */ /* 0x002fc800078e021a */
[----:B---3--:R-:W-:-:S04]  /*0f50*/  FADD R20, R3, -R13 ;  /* 0x8000000d03147221 */ /* 0x008fc80000000000 */
[----:B------:R-:W-:Y:S01]  /*0f60*/  FFMA R13, R20, R18, R13 ;  /* 0x00000012140d7223 */ /* 0x000fe2000000000d */
[----:B------:R-:W-:Y:S01]  /*0f70*/  FADD R3, R28, R10 ;  /* 0x0000000a1c037221 */ /* 0x000fe20000000000 */
[----:B--2---:R-:W-:Y:S01]  /*0f80*/  FADD R25, R25, -R24 ;  /* 0x8000001819197221 */ /* 0x004fe20000000000 */
[----:B-----5:R-:W-:Y:S01]  /*0f90*/  FADD R12, R12, -R23 ;  /* 0x800000170c0c7221 */ /* 0x020fe20000000000 */
[----:B------:R-:W-:-:S03]  /*0fa0*/  FADD R16, R16, -R17 ;  /* 0x8000001110107221 */ /* 0x000fc60000000000 */
[----:B------:R-:W-:Y:S01]  /*0fb0*/  FFMA R12, R12, R18, R23 ;  /* 0x000000120c0c7223 */ /* 0x000fe20000000017 */
[-C--:B------:R-:W-:Y:S01]  /*0fc0*/  FFMA R25, R25, R19.reuse, R24 ;  /* 0x0000001319197223 */ /* 0x080fe20000000018 */
[----:B------:R-:W-:Y:S02]  /*0fd0*/  FFMA R16, R16, R19, R17 ;  /* 0x0000001310107223 */ /* 0x000fe40000000011 */
[----:B------:R-:W-:Y:S02]  /*0fe0*/  FADD R12, -R13, R12 ;  /* 0x0000000c0d0c7221 */ /* 0x000fe40000000100 */
[----:B------:R-:W-:Y:S02]  /*0ff0*/  FADD R25, -R16, R25 ;  /* 0x0000001910197221 */ /* 0x000fe40000000100 */
[----:B------:R-:W-:Y:S02]  /*1000*/  FFMA R12, R12, R14, R13 ;  /* 0x0000000e0c0c7223 */ /* 0x000fe4000000000d */
[----:B------:R-:W-:-:S03]  /*1010*/  FFMA R15, R25, R15, R16 ;  /* 0x0000000f190f7223 */ /* 0x000fc60000000010 */
[C---:B------:R-:W-:Y:S01]  /*1020*/  FSETP.GEU.AND P1, PT, R3.reuse, -R12, PT ;  /* 0x8000000c0300720b */ /* 0x040fe20003f2e000 */
[----:B------:R-:W-:Y:S01]  /*1030*/  FADD R12, R3, R12 ;  /* 0x0000000c030c7221 */ /* 0x000fe20000000000 */
[C---:B------:R-:W-:Y:S01]  /*1040*/  FADD R0, R4.reuse, R15 ;  /* 0x0000000f04007221 */ /* 0x040fe20000000000 */
[----:B------:R-:W-:-:S03]  /*1050*/  FSETP.GEU.AND P2, PT, R4, -R15, PT ;  /* 0x8000000f0400720b */ /* 0x000fc60003f4e000 */
[----:B------:R-:W-:Y:S02]  /*1060*/  FSEL R12, R12, RZ, P1 ;  /* 0x000000ff0c0c7208 */ /* 0x000fe40000800000 */
[----:B------:R-:W-:Y:S01]  /*1070*/  FSEL R13, R0, RZ, P2 ;  /* 0x000000ff000d7208 */ /* 0x000fe20001000000 */
[----:B------:R-:W-:Y:S07]  /*1080*/  @P0 EXIT ;  /* 0x000000000000094d */ /* 0x000fee0003800000 */
[----:B------:R-:W-:Y:S01]  /*1090*/  STG.E.64 desc[UR4][R26.64], R12 ;  /* 0x0000000c1a007986 */ /* 0x000fe2000c101b04 */
[----:B------:R-:W-:Y:S05]  /*10a0*/  EXIT ;  /* 0x000000000000794d */ /* 0x000fea0003800000 */
.L_x_0:
[----:B------:R-:W-:-:S00]  /*10b0*/  BRA `(.L_x_0) ;  /* 0xfffffffc00fc7947 */ /* 0x000fc0000383ffff */
[----:B------:R-:W-:-:S00]  /*10c0*/  NOP ;  /* 0x0000000000007918 */ /* 0x000fc00000000000 */
        /* <DEDUP_REMOVED lines=11> */
.L_x_1:


//--------------------- .nv.global.init           --------------------------
	.section	.nv.global.init,"aw",@progbits
.nv.global.init:
	.type		_$_str,@object
	.size		_$_str,(_$_str_$_2 - _$_str)
_$_str:
        /*0000*/ 	.byte	0x5f, 0x5f, 0x43, 0x55, 0x44, 0x41, 0x5f, 0x46, 0x54, 0x5a, 0x00
	.type		_$_str_$_2,@object
	.size		_$_str_$_2,(.L_1 - _$_str_$_2)
_$_str_$_2:
        /*000b*/ 	.byte	0x5f, 0x5f, 0x43, 0x55, 0x44, 0x41, 0x5f, 0x50, 0x52, 0x45, 0x43, 0x5f, 0x53, 0x51, 0x52, 0x54
        /*001b*/ 	.byte	0x00
.L_1:


//--------------------- .nv.constant0.triton_poi_fused__native_batch_norm_legit_no_training__unsafe_index_add_mul_relu_sub_44 --------------------------
	.section	.nv.constant0.triton_poi_fused__native_batch_norm_legit_no_training__unsafe_index_add_mul_relu_sub_44,"a",@progbits
	.sectionflags	@""
	.align	4
.nv.constant0.triton_poi_fused__native_batch_norm_legit_no_training__unsafe_index_add_mul_relu_sub_44:
	.zero		684
